	.headerflags	@"EF_CUDA_TEXMODE_UNIFIED EF_CUDA_64BIT_ADDRESS EF_CUDA_ACCELERATORS EF_CUDA_SM90 EF_CUDA_VIRTUAL_SM(EF_CUDA_SM90)"
	.elftype	@"ET_EXEC"


//--------------------- .nv.info                  --------------------------
	.section	.nv.info,"",@"SHT_CUDA_INFO"
	.align	4


	//----- nvinfo : EIATTR_REGCOUNT
	.align		4
        /*0000*/ 	.byte	0x04, 0x2f
        /*0002*/ 	.short	(.L_3 - .L_2)
	.align		4
.L_2:
        /*0004*/ 	.word	index@(triton_poi_fused__native_batch_norm_legit_no_training_add_relu_7)
        /*0008*/ 	.word	0x00000020


	//----- nvinfo : EIATTR_MIN_STACK_SIZE
	.align		4
.L_3:
        /*000c*/ 	.byte	0x04, 0x12
        /*000e*/ 	.short	(.L_5 - .L_4)
	.align		4
.L_4:
        /*0010*/ 	.word	index@(triton_poi_fused__native_batch_norm_legit_no_training_add_relu_7)
        /*0014*/ 	.word	0x00000000


	//----- nvinfo : EIATTR_FRAME_SIZE
	.align		4
.L_5:
        /*0018*/ 	.byte	0x04, 0x11
        /*001a*/ 	.short	(.L_7 - .L_6)
	.align		4
.L_6:
        /*001c*/ 	.word	index@(triton_poi_fused__native_batch_norm_legit_no_training_add_relu_7)
        /*0020*/ 	.word	0x00000000


	//----- nvinfo : EIATTR_MIN_STACK_SIZE
	.align		4
.L_7:
        /*0024*/ 	.byte	0x04, 0x12
        /*0026*/ 	.short	(.L_9 - .L_8)
	.align		4
.L_8:
        /*0028*/ 	.word	index@(triton_poi_fused__native_batch_norm_legit_no_training_add_relu_7)
        /*002c*/ 	.word	0x00000000
.L_9:


//--------------------- .nv.info.triton_poi_fused__native_batch_norm_legit_no_training_add_relu_7 --------------------------
	.section	.nv.info.triton_poi_fused__native_batch_norm_legit_no_training_add_relu_7,"",@"SHT_CUDA_INFO"
	.sectionflags	@""
	.align	4


	//----- nvinfo : EIATTR_CUDA_API_VERSION
	.align		4
        /*0000*/ 	.byte	0x04, 0x37
        /*0002*/ 	.short	(.L_11 - .L_10)
.L_10:
        /*0004*/ 	.word	0x0000007c


	//----- nvinfo : EIATTR_KPARAM_INFO
	.align		4
.L_11:
        /*0008*/ 	.byte	0x04, 0x17
        /*000a*/ 	.short	(.L_13 - .L_12)
.L_12:
        /*000c*/ 	.word	0x00000000
        /*0010*/ 	.short	0x000b
        /*0012*/ 	.short	0x0058
        /*0014*/ 	.byte	0x00, 0xf0, 0x11, 0x00


	//----- nvinfo : EIATTR_KPARAM_INFO
	.align		4
.L_13:
        /*0018*/ 	.byte	0x04, 0x17
        /*001a*/ 	.short	(.L_15 - .L_14)
.L_14:
        /*001c*/ 	.word	0x00000000
        /*0020*/ 	.short	0x000a
        /*0022*/ 	.short	0x0050
        /*0024*/ 	.byte	0x00, 0xf4, 0x21, 0x00


	//----- nvinfo : EIATTR_KPARAM_INFO
	.align		4
.L_15:
        /*0028*/ 	.byte	0x04, 0x17
        /*002a*/ 	.short	(.L_17 - .L_16)
.L_16:
        /*002c*/ 	.word	0x00000000
        /*0030*/ 	.short	0x0009
        /*0032*/ 	.short	0x0048
        /*0034*/ 	.byte	0x00, 0xf4, 0x21, 0x00


	//----- nvinfo : EIATTR_KPARAM_INFO
	.align		4
.L_17:
        /*0038*/ 	.byte	0x04, 0x17
        /*003a*/ 	.short	(.L_19 - .L_18)
.L_18:
        /*003c*/ 	.word	0x00000000
        /*0040*/ 	.short	0x0008
        /*0042*/ 	.short	0x0040
        /*0044*/ 	.byte	0x00, 0xf4, 0x21, 0x00


	//----- nvinfo : EIATTR_KPARAM_INFO
	.align		4
.L_19:
        /*0048*/ 	.byte	0x04, 0x17
        /*004a*/ 	.short	(.L_21 - .L_20)
.L_20:
        /*004c*/ 	.word	0x00000000
        /*0050*/ 	.short	0x0007
        /*0052*/ 	.short	0x0038
        /*0054*/ 	.byte	0x00, 0xf4, 0x21, 0x00


	//----- nvinfo : EIATTR_KPARAM_INFO
	.align		4
.L_21:
        /*0058*/ 	.byte	0x04, 0x17
        /*005a*/ 	.short	(.L_23 - .L_22)
.L_22:
        /*005c*/ 	.word	0x00000000
        /*0060*/ 	.short	0x0006
        /*0062*/ 	.short	0x0030
        /*0064*/ 	.byte	0x00, 0xf4, 0x21, 0x00


	//----- nvinfo : EIATTR_KPARAM_INFO
	.align		4
.L_23:
        /*0068*/ 	.byte	0x04, 0x17
        /*006a*/ 	.short	(.L_25 - .L_24)
.L_24:
        /*006c*/ 	.word	0x00000000
        /*0070*/ 	.short	0x0005
        /*0072*/ 	.short	0x0028
        /*0074*/ 	.byte	0x00, 0xf4, 0x21, 0x00


	//----- nvinfo : EIATTR_KPARAM_INFO
	.align		4
.L_25:
        /*0078*/ 	.byte	0x04, 0x17
        /*007a*/ 	.short	(.L_27 - .L_26)
.L_26:
        /*007c*/ 	.word	0x00000000
        /*0080*/ 	.short	0x0004
        /*0082*/ 	.short	0x0020
        /*0084*/ 	.byte	0x00, 0xf4, 0x21, 0x00


	//----- nvinfo : EIATTR_KPARAM_INFO
	.align		4
.L_27:
        /*0088*/ 	.byte	0x04, 0x17
        /*008a*/ 	.short	(.L_29 - .L_28)
.L_28:
        /*008c*/ 	.word	0x00000000
        /*0090*/ 	.short	0x0003
        /*0092*/ 	.short	0x0018
        /*0094*/ 	.byte	0x00, 0xf4, 0x21, 0x00


	//----- nvinfo : EIATTR_KPARAM_INFO
	.align		4
.L_29:
        /*0098*/ 	.byte	0x04, 0x17
        /*009a*/ 	.short	(.L_31 - .L_30)
.L_30:
        /*009c*/ 	.word	0x00000000
        /*00a0*/ 	.short	0x0002
        /*00a2*/ 	.short	0x0010
        /*00a4*/ 	.byte	0x00, 0xf4, 0x21, 0x00


	//----- nvinfo : EIATTR_KPARAM_INFO
	.align		4
.L_31:
        /*00a8*/ 	.byte	0x04, 0x17
        /*00aa*/ 	.short	(.L_33 - .L_32)
.L_32:
        /*00ac*/ 	.word	0x00000000
        /*00b0*/ 	.short	0x0001
        /*00b2*/ 	.short	0x0008
        /*00b4*/ 	.byte	0x00, 0xf4, 0x21, 0x00


	//----- nvinfo : EIATTR_KPARAM_INFO
	.align		4
.L_33:
        /*00b8*/ 	.byte	0x04, 0x17
        /*00ba*/ 	.short	(.L_35 - .L_34)
.L_34:
        /*00bc*/ 	.word	0x00000000
        /*00c0*/ 	.short	0x0000
        /*00c2*/ 	.short	0x0000
        /*00c4*/ 	.byte	0x00, 0xf4, 0x21, 0x00


	//----- nvinfo : EIATTR_SPARSE_MMA_MASK
	.align		4
.L_35:
        /*00c8*/ 	.byte	0x03, 0x50
        /*00ca*/ 	.short	0x0000


	//----- nvinfo : EIATTR_MAXREG_COUNT
	.align		4
        /*00cc*/ 	.byte	0x03, 0x1b
        /*00ce*/ 	.short	0x00ff


	//----- nvinfo : EIATTR_EXIT_INSTR_OFFSETS
	.align		4
        /*00d0*/ 	.byte	0x04, 0x1c
        /*00d2*/ 	.short	(.L_37 - .L_36)


	//   ....[0]....
.L_36:
        /*00d4*/ 	.word	0x00000ba0


	//----- nvinfo : EIATTR_REQNTID
	.align		4
.L_37:
        /*00d8*/ 	.byte	0x04, 0x10
        /*00da*/ 	.short	(.L_39 - .L_38)
.L_38:
        /*00dc*/ 	.word	0x00000080
        /*00e0*/ 	.word	0x00000001
        /*00e4*/ 	.word	0x00000001


	//----- nvinfo : EIATTR_CBANK_PARAM_SIZE
	.align		4
.L_39:
        /*00e8*/ 	.byte	0x03, 0x19
        /*00ea*/ 	.short	0x005c


	//----- nvinfo : EIATTR_PARAM_CBANK
	.align		4
        /*00ec*/ 	.byte	0x04, 0x0a
        /*00ee*/ 	.short	(.L_41 - .L_40)
	.align		4
.L_40:
        /*00f0*/ 	.word	index@(.nv.constant0.triton_poi_fused__native_batch_norm_legit_no_training_add_relu_7)
        /*00f4*/ 	.short	0x0210
        /*00f6*/ 	.short	0x005c


	//----- nvinfo : EIATTR_SW_WAR
	.align		4
.L_41:
        /*00f8*/ 	.byte	0x04, 0x36
        /*00fa*/ 	.short	(.L_43 - .L_42)
.L_42:
        /*00fc*/ 	.word	0x00000008
.L_43:


//--------------------- .nv.callgraph             --------------------------
	.section	.nv.callgraph,"",@"SHT_CUDA_CALLGRAPH"
	.align	4
	.sectionentsize	8
	.align		4
        /*0000*/ 	.word	0x00000000
	.align		4
        /*0004*/ 	.word	0xffffffff
	.align		4
        /*0008*/ 	.word	0x00000000
	.align		4
        /*000c*/ 	.word	0xfffffffe
	.align		4
        /*0010*/ 	.word	0x00000000
	.align		4
        /*0014*/ 	.word	0xfffffffd
	.align		4
        /*0018*/ 	.word	0x00000000
	.align		4
        /*001c*/ 	.word	0xfffffffc


//--------------------- .nv.constant4             --------------------------
	.section	.nv.constant4,"a",@progbits
	.align	8
	.align		8
.nv.constant4:
        /*0000*/ 	.dword	_$_str
	.align		8
        /*0008*/ 	.dword	_$_str_$_2


//--------------------- .text.triton_poi_fused__native_batch_norm_legit_no_training_add_relu_7 --------------------------
	.section	.text.triton_poi_fused__native_batch_norm_legit_no_training_add_relu_7,"ax",@progbits
	.align	128
        .global         triton_poi_fused__native_batch_norm_legit_no_training_add_relu_7
        .type           triton_poi_fused__native_batch_norm_legit_no_training_add_relu_7,@function
        .size           triton_poi_fused__native_batch_norm_legit_no_training_add_relu_7,(.L_x_1 - triton_poi_fused__native_batch_norm_legit_no_training_add_relu_7)
        .other          triton_poi_fused__native_batch_norm_legit_no_training_add_relu_7,@"STO_CUDA_ENTRY STV_DEFAULT"
triton_poi_fused__native_batch_norm_legit_no_training_add_relu_7:
.text.triton_poi_fused__native_batch_norm_legit_no_training_add_relu_7:
[----:B------:R-:W-:Y:S01]  /*0000*/  LDC R1, c[0x0][0x28] ;  /* 0x00000a00ff017b82 */ /* 0x000fe20000000800 */
[----:B------:R-:W1:Y:S01]  /*0010*/  S2R R0, SR_TID.X ;  /* 0x0000000000007919 */ /* 0x000e620000002100 */
[----:B------:R-:W-:-:S06]  /*0020*/  ULDC.64 UR4, c[0x0][0x208] ;  /* 0x0000820000047ab9 */ /* 0x000fcc0000000a00 */
[----:B------:R-:W2:Y:S01]  /*0030*/  LDC.64 R8, c[0x0][0x220] ;  /* 0x00008800ff087b82 */ /* 0x000ea20000000a00 */
[----:B------:R-:W3:Y:S07]  /*0040*/  S2R R3, SR_CTAID.X ;  /* 0x0000000000037919 */ /* 0x000eee0000002500 */
[----:B------:R-:W4:Y:S08]  /*0050*/  LDC.64 R28, c[0x0][0x218] ;  /* 0x00008600ff1c7b82 */ /* 0x000f300000000a00 */
[----:B------:R-:W5:Y:S08]  /*0060*/  LDC.64 R18, c[0x0][0x230] ;  /* 0x00008c00ff127b82 */ /* 0x000f700000000a00 */
[----:B------:R-:W2:Y:S01]  /*0070*/  LDC.64 R26, c[0x0][0x238] ;  /* 0x00008e00ff1a7b82 */ /* 0x000ea20000000a00 */
[----:B-1----:R-:W-:-:S02]  /*0080*/  SHF.L.U32 R0, R0, 0x2, RZ ;  /* 0x0000000200007819 */ /* 0x002fc400000006ff */
[----:B---3--:R-:W-:Y:S02]  /*0090*/  SHF.R.S32.HI R5, RZ, 0x15, R3 ;  /* 0x00000015ff057819 */ /* 0x008fe40000011403 */
[----:B------:R-:W-:Y:S02]  /*00a0*/  LOP3.LUT R0, R0, 0x1fc, RZ, 0xc0, !PT ;  /* 0x000001fc00007812 */ /* 0x000fe400078ec0ff */
[----:B------:R-:W-:Y:S02]  /*00b0*/  SGXT R5, R5, 0x1 ;  /* 0x000000010505781a */ /* 0x000fe40000000200 */
[----:B------:R-:W-:Y:S02]  /*00c0*/  LEA R4, R3, R0, 0xa ;  /* 0x0000000003047211 */ /* 0x000fe400078e50ff */
[----:B------:R-:W1:Y:S02]  /*00d0*/  LDC.64 R2, c[0x0][0x228] ;  /* 0x00008a00ff027b82 */ /* 0x000e640000000a00 */
[----:B------:R-:W-:-:S04]  /*00e0*/  LEA.HI R5, R5, R4, RZ, 0x6 ;  /* 0x0000000405057211 */ /* 0x000fc800078f30ff */
[--C-:B------:R-:W-:Y:S02]  /*00f0*/  SHF.R.S32.HI R21, RZ, 0x6, R5.reuse ;  /* 0x00000006ff157819 */ /* 0x100fe40000011405 */
[----:B------:R-:W-:Y:S02]  /*0100*/  SHF.R.S32.HI R0, RZ, 0x1f, R5 ;  /* 0x0000001fff007819 */ /* 0x000fe40000011405 */
[----:B------:R-:W-:Y:S02]  /*0110*/  IADD3 R5, R5, 0x200, RZ ;  /* 0x0000020005057810 */ /* 0x000fe40007ffe0ff */
[----:B------:R-:W-:Y:S02]  /*0120*/  LEA.HI R0, R0, R21, RZ, 0x9 ;  /* 0x0000001500007211 */ /* 0x000fe400078f48ff */
[--C-:B------:R-:W-:Y:S02]  /*0130*/  SHF.R.S32.HI R23, RZ, 0x6, R5.reuse ;  /* 0x00000006ff177819 */ /* 0x100fe40000011405 */
[----:B------:R-:W-:-:S02]  /*0140*/  SHF.R.S32.HI R6, RZ, 0x1f, R5 ;  /* 0x0000001fff067819 */ /* 0x000fc40000011405 */
[----:B------:R-:W-:Y:S02]  /*0150*/  LOP3.LUT R0, R0, 0xfffffe00, RZ, 0xc0, !PT ;  /* 0xfffffe0000007812 */ /* 0x000fe400078ec0ff */
[----:B------:R-:W-:Y:S02]  /*0160*/  LEA.HI R6, R6, R23, RZ, 0x9 ;  /* 0x0000001706067211 */ /* 0x000fe400078f48ff */
[----:B------:R-:W-:Y:S02]  /*0170*/  IADD3 R21, R21, -R0, RZ ;  /* 0x8000000015157210 */ /* 0x000fe40007ffe0ff */
[----:B------:R-:W-:-:S03]  /*0180*/  LOP3.LUT R6, R6, 0xfffffe00, RZ, 0xc0, !PT ;  /* 0xfffffe0006067812 */ /* 0x000fc600078ec0ff */
[----:B-1----:R-:W-:Y:S01]  /*0190*/  IMAD.WIDE R10, R21, 0x4, R2 ;  /* 0x00000004150a7825 */ /* 0x002fe200078e0202 */
[----:B------:R-:W-:-:S04]  /*01a0*/  IADD3 R23, R23, -R6, RZ ;  /* 0x8000000617177210 */ /* 0x000fc80007ffe0ff */
[----:B------:R1:W3:Y:S01]  /*01b0*/  LDG.E.EL R5, desc[UR4][R10.64] ;  /* 0x000000040a057981 */ /* 0x0002e2000c2e1900 */
[----:B------:R-:W-:Y:S02]  /*01c0*/  IMAD.WIDE R6, R23, 0x4, R2 ;  /* 0x0000000417067825 */ /* 0x000fe400078e0202 */
[----:B------:R-:W1:Y:S04]  /*01d0*/  LDC.64 R2, c[0x0][0x250] ;  /* 0x00009400ff027b82 */ /* 0x000e680000000a00 */
[----:B------:R-:W3:Y:S01]  /*01e0*/  LDG.E.EL R7, desc[UR4][R6.64] ;  /* 0x0000000406077981 */ /* 0x000ee2000c2e1900 */
[----:B-1----:R-:W-:-:S06]  /*01f0*/  IMAD.WIDE R16, R21, 0x4, R2 ;  /* 0x0000000415107825 */ /* 0x002fcc00078e0202 */
[----:B------:R-:W3:Y:S01]  /*0200*/  LDG.E.EL R16, desc[UR4][R16.64] ;  /* 0x0000000410107981 */ /* 0x000ee2000c2e1900 */
[----:B--2---:R-:W-:-:S04]  /*0210*/  IMAD.WIDE R12, R21, 0x4, R8 ;  /* 0x00000004150c7825 */ /* 0x004fc800078e0208 */
[----:B----4-:R-:W-:Y:S01]  /*0220*/  IMAD.WIDE R28, R4, 0x4, R28 ;  /* 0x00000004041c7825 */ /* 0x010fe200078e021c */
[----:B------:R-:W2:Y:S03]  /*0230*/  LDG.E.EL R0, desc[UR4][R12.64] ;  /* 0x000000040c007981 */ /* 0x000ea6000c2e1900 */
[----:B-----5:R-:W-:-:S04]  /*0240*/  IMAD.WIDE R24, R21, 0x4, R18 ;  /* 0x0000000415187825 */ /* 0x020fc800078e0212 */
[----:B0-----:R-:W-:Y:S02]  /*0250*/  IMAD.WIDE R10, R21, 0x4, R26 ;  /* 0x00000004150a7825 */ /* 0x001fe400078e021a */
[----:B------:R0:W4:Y:S04]  /*0260*/  LDG.E.EL R25, desc[UR4][R24.64] ;  /* 0x0000000418197981 */ /* 0x000128000c2e1900 */
[----:B------:R-:W2:Y:S01]  /*0270*/  LDG.E.128 R12, desc[UR4][R28.64] ;  /* 0x000000041c0c7981 */ /* 0x000ea2000c1e1d00 */
[----:B------:R-:W-:-:S03]  /*0280*/  IMAD.WIDE R8, R23, 0x4, R8 ;  /* 0x0000000417087825 */ /* 0x000fc600078e0208 */
[----:B------:R-:W4:Y:S04]  /*0290*/  LDG.E.EL R6, desc[UR4][R10.64] ;  /* 0x000000040a067981 */ /* 0x000f28000c2e1900 */
[----:B------:R-:W5:Y:S04]  /*02a0*/  LDG.E.EL R17, desc[UR4][R8.64] ;  /* 0x0000000408117981 */ /* 0x000f68000c2e1900 */
[----:B------:R1:W5:Y:S01]  /*02b0*/  LDG.E.128 R8, desc[UR4][R28.64+0x800] ;  /* 0x000800041c087981 */ /* 0x000362000c1e1d00 */
[----:B------:R-:W-:-:S04]  /*02c0*/  IMAD.WIDE R18, R23, 0x4, R18 ;  /* 0x0000000417127825 */ /* 0x000fc800078e0212 */
[----:B------:R-:W-:Y:S02]  /*02d0*/  IMAD.WIDE R26, R23, 0x4, R26 ;  /* 0x00000004171a7825 */ /* 0x000fe400078e021a */
[----:B------:R-:W5:Y:S04]  /*02e0*/  LDG.E.EL R19, desc[UR4][R18.64] ;  /* 0x0000000412137981 */ /* 0x000f68000c2e1900 */
[----:B------:R0:W5:Y:S01]  /*02f0*/  LDG.E.EL R20, desc[UR4][R26.64] ;  /* 0x000000041a147981 */ /* 0x000162000c2e1900 */
[----:B---3--:R-:W-:Y:S01]  /*0300*/  FADD R5, R5, 9.9999997473787516356e-06 ;  /* 0x3727c5ac05057421 */ /* 0x008fe20000000000 */
[----:B------:R-:W-:-:S04]  /*0310*/  FADD R7, R7, 9.9999997473787516356e-06 ;  /* 0x3727c5ac07077421 */ /* 0x000fc80000000000 */
[----:B0-----:R-:W0:Y:S08]  /*0320*/  MUFU.SQRT R24, R7 ;  /* 0x0000000700187308 */ /* 0x001e300000002000 */
[----:B------:R-:W3:Y:S01]  /*0330*/  MUFU.SQRT R22, R5 ;  /* 0x0000000500167308 */ /* 0x000ee20000002000 */
[C---:B0-----:R-:W-:Y:S02]  /*0340*/  FSETP.GT.AND P1, PT, R24.reuse, 8.50705917302346158658e+37, PT ;  /* 0x7e8000001800780b */ /* 0x041fe40003f24000 */
[----:B------:R-:W-:-:S02]  /*0350*/  FSETP.GEU.AND P3, PT, R24, 1.175494350822287508e-38, PT ;  /* 0x008000001800780b */ /* 0x000fc40003f6e000 */
[C---:B---3--:R-:W-:Y:S02]  /*0360*/  FSETP.GT.AND P0, PT, R22.reuse, 8.50705917302346158658e+37, PT ;  /* 0x7e8000001600780b */ /* 0x048fe40003f04000 */
[----:B------:R-:W-:-:S07]  /*0370*/  FSETP.GEU.AND P2, PT, R22, 1.175494350822287508e-38, PT ;  /* 0x008000001600780b */ /* 0x000fce0003f4e000 */
[----:B------:R-:W-:Y:S01]  /*0380*/  @P1 FMUL R24, R24, 0.25 ;  /* 0x3e80000018181820 */ /* 0x000fe20000400000 */
[----:B------:R-:W-:-:S03]  /*0390*/  HFMA2.MMA R5, -RZ, RZ, 1.625, 0 ;  /* 0x3e800000ff057435 */ /* 0x000fc600000001ff */
[----:B------:R-:W-:Y:S01]  /*03a0*/  @!P3 FMUL R24, R24, 16777216 ;  /* 0x4b8000001818b820 */ /* 0x000fe20000400000 */
[----:B------:R-:W-:Y:S01]  /*03b0*/  @P0 FMUL R22, R22, 0.25 ;  /* 0x3e80000016160820 */ /* 0x000fe20000400000 */
[----:B-1----:R-:W-:-:S04]  /*03c0*/  FADD R28, R16, 9.9999997473787516356e-06 ;  /* 0x3727c5ac101c7421 */ /* 0x002fc80000000000 */
[----:B------:R-:W0:Y:S01]  /*03d0*/  MUFU.RCP R24, R24 ;  /* 0x0000001800187308 */ /* 0x000e220000001000 */
[----:B------:R-:W-:Y:S01]  /*03e0*/  @!P2 FMUL R22, R22, 16777216 ;  /* 0x4b8000001616a820 */ /* 0x000fe20000400000 */
[----:B------:R-:W-:-:S06]  /*03f0*/  FSEL R27, R5, 1, P1 ;  /* 0x3f800000051b7808 */ /* 0x000fcc0000800000 */
[----:B------:R-:W1:Y:S01]  /*0400*/  MUFU.RCP R18, R22 ;  /* 0x0000001600127308 */ /* 0x000e620000001000 */
[----:B------:R-:W-:-:S07]  /*0410*/  @!P3 FMUL R27, R27, 16777216 ;  /* 0x4b8000001b1bb820 */ /* 0x000fce0000400000 */
[----:B------:R-:W3:Y:S01]  /*0420*/  MUFU.SQRT R22, R28 ;  /* 0x0000001c00167308 */ /* 0x000ee20000002000 */
[----:B------:R-:W-:Y:S01]  /*0430*/  FSEL R7, R5, 1, P0 ;  /* 0x3f80000005077808 */ /* 0x000fe20000000000 */
[----:B0-----:R-:W-:Y:S01]  /*0440*/  FMUL R16, R24, R27 ;  /* 0x0000001b18107220 */ /* 0x001fe20000400000 */
[----:B------:R-:W-:-:S04]  /*0450*/  IMAD.WIDE R26, R23, 0x4, R2 ;  /* 0x00000004171a7825 */ /* 0x000fc800078e0202 */
[----:B------:R-:W-:Y:S01]  /*0460*/  @!P2 FMUL R7, R7, 16777216 ;  /* 0x4b8000000707a820 */ /* 0x000fe20000400000 */
[----:B------:R0:W5:Y:S01]  /*0470*/  LDG.E.EL R2, desc[UR4][R26.64] ;  /* 0x000000041a027981 */ /* 0x000162000c2e1900 */
[--C-:B--2---:R-:W-:Y:S02]  /*0480*/  FADD R12, R12, -R0.reuse ;  /* 0x800000000c0c7221 */ /* 0x104fe40000000000 */
[----:B-1----:R-:W-:Y:S01]  /*0490*/  FMUL R7, R18, R7 ;  /* 0x0000000712077220 */ /* 0x002fe20000400000 */
[C---:B---3--:R-:W-:Y:S02]  /*04a0*/  FSETP.GT.AND P0, PT, R22.reuse, 8.50705917302346158658e+37, PT ;  /* 0x7e8000001600780b */ /* 0x048fe40003f04000 */
[----:B------:R-:W-:Y:S01]  /*04b0*/  FSETP.GEU.AND P1, PT, R22, 1.175494350822287508e-38, PT ;  /* 0x008000001600780b */ /* 0x000fe20003f2e000 */
[--C-:B------:R-:W-:Y:S01]  /*04c0*/  FADD R18, R13, -R0.reuse ;  /* 0x800000000d127221 */ /* 0x100fe20000000000 */
[--C-:B------:R-:W-:Y:S01]  /*04d0*/  FADD R14, R14, -R0.reuse ;  /* 0x800000000e0e7221 */ /* 0x100fe20000000000 */
[----:B------:R-:W-:Y:S01]  /*04e0*/  FADD R0, R15, -R0 ;  /* 0x800000000f007221 */ /* 0x000fe20000000000 */
[C---:B------:R-:W-:Y:S01]  /*04f0*/  FMUL R12, R7.reuse, R12 ;  /* 0x0000000c070c7220 */ /* 0x040fe20000400000 */
[C---:B------:R-:W-:Y:S01]  /*0500*/  FMUL R3, R7.reuse, R18 ;  /* 0x0000001207037220 */ /* 0x040fe20000400000 */
[C---:B------:R-:W-:Y:S01]  /*0510*/  FMUL R13, R7.reuse, R14 ;  /* 0x0000000e070d7220 */ /* 0x040fe20000400000 */
[----:B------:R-:W-:Y:S01]  /*0520*/  FMUL R29, R7, R0 ;  /* 0x00000000071d7220 */ /* 0x000fe20000400000 */
[----:B------:R-:W1:Y:S01]  /*0530*/  LDC.64 R14, c[0x0][0x248] ;  /* 0x00009200ff0e7b82 */ /* 0x000e620000000a00 */
[----:B----4-:R-:W-:-:S02]  /*0540*/  FFMA R0, R25, R3, R6 ;  /* 0x0000000319007223 */ /* 0x010fc40000000006 */
[----:B------:R-:W-:Y:S01]  /*0550*/  @P0 FMUL R22, R22, 0.25 ;  /* 0x3e80000016160820 */ /* 0x000fe20000400000 */
[C-C-:B------:R-:W-:Y:S01]  /*0560*/  FFMA R7, R25.reuse, R12, R6.reuse ;  /* 0x0000000c19077223 */ /* 0x140fe20000000006 */
[C-C-:B------:R-:W-:Y:S01]  /*0570*/  FFMA R3, R25.reuse, R13, R6.reuse ;  /* 0x0000000d19037223 */ /* 0x140fe20000000006 */
[----:B------:R-:W-:Y:S01]  /*0580*/  FFMA R6, R25, R29, R6 ;  /* 0x0000001d19067223 */ /* 0x000fe20000000006 */
[--C-:B-----5:R-:W-:Y:S01]  /*0590*/  FADD R25, R10, -R17.reuse ;  /* 0x800000110a197221 */ /* 0x120fe20000000000 */
[----:B------:R-:W2:Y:S01]  /*05a0*/  LDC.64 R12, c[0x0][0x258] ;  /* 0x00009600ff0c7b82 */ /* 0x000ea20000000a00 */
[----:B------:R-:W-:Y:S01]  /*05b0*/  @!P1 FMUL R22, R22, 16777216 ;  /* 0x4b80000016169820 */ /* 0x000fe20000400000 */
[--C-:B------:R-:W-:Y:S01]  /*05c0*/  FADD R18, R11, -R17.reuse ;  /* 0x800000110b127221 */ /* 0x100fe20000000000 */
[--C-:B0-----:R-:W-:Y:S01]  /*05d0*/  FADD R27, R8, -R17.reuse ;  /* 0x80000011081b7221 */ /* 0x101fe20000000000 */
[----:B------:R-:W-:-:S04]  /*05e0*/  FADD R29, R9, -R17 ;  /* 0x80000011091d7221 */ /* 0x000fc80000000000 */
[----:B------:R-:W0:Y:S01]  /*05f0*/  LDC.64 R10, c[0x0][0x240] ;  /* 0x00009000ff0a7b82 */ /* 0x000e220000000a00 */
[----:B------:R-:W3:Y:S07]  /*0600*/  MUFU.RCP R22, R22 ;  /* 0x0000001600167308 */ /* 0x000eee0000001000 */
[----:B------:R-:W4:Y:S01]  /*0610*/  LDC.64 R8, c[0x0][0x260] ;  /* 0x00009800ff087b82 */ /* 0x000f220000000a00 */
[C---:B------:R-:W-:Y:S01]  /*0620*/  FMUL R17, R16.reuse, R29 ;  /* 0x0000001d10117220 */ /* 0x040fe20000400000 */
[C---:B------:R-:W-:Y:S01]  /*0630*/  FMUL R29, R16.reuse, R25 ;  /* 0x00000019101d7220 */ /* 0x040fe20000400000 */
[----:B------:R-:W-:Y:S01]  /*0640*/  FSEL R25, R5, 1, P0 ;  /* 0x3f80000005197808 */ /* 0x000fe20000000000 */
[C---:B------:R-:W-:Y:S01]  /*0650*/  FMUL R27, R16.reuse, R27 ;  /* 0x0000001b101b7220 */ /* 0x040fe20000400000 */
[----:B------:R-:W-:Y:S01]  /*0660*/  FMUL R24, R16, R18 ;  /* 0x0000001210187220 */ /* 0x000fe20000400000 */
[----:B------:R-:W-:-:S02]  /*0670*/  FFMA R17, R19, R17, R20 ;  /* 0x0000001113117223 */ /* 0x000fc40000000014 */
[----:B------:R-:W-:Y:S01]  /*0680*/  @!P1 FMUL R25, R25, 16777216 ;  /* 0x4b80000019199820 */ /* 0x000fe20000400000 */
[C-C-:B------:R-:W-:Y:S01]  /*0690*/  FFMA R16, R19.reuse, R27, R20.reuse ;  /* 0x0000001b13107223 */ /* 0x140fe20000000014 */
[----:B------:R-:W-:Y:S01]  /*06a0*/  FFMA R18, R19, R29, R20 ;  /* 0x0000001d13127223 */ /* 0x000fe20000000014 */
[----:B-1----:R-:W-:-:S04]  /*06b0*/  IMAD.WIDE R26, R21, 0x4, R14 ;  /* 0x00000004151a7825 */ /* 0x002fc800078e020e */
[----:B------:R-:W-:Y:S01]  /*06c0*/  FFMA R20, R19, R24, R20 ;  /* 0x0000001813147223 */ /* 0x000fe20000000014 */
[----:B---3--:R-:W-:Y:S01]  /*06d0*/  FMUL R19, R22, R25 ;  /* 0x0000001916137220 */ /* 0x008fe20000400000 */
[----:B------:R-:W-:Y:S01]  /*06e0*/  IMAD.WIDE R24, R23, 0x4, R14 ;  /* 0x0000000417187825 */ /* 0x000fe200078e020e */
[----:B------:R0:W3:Y:S03]  /*06f0*/  LDG.E.EL R22, desc[UR4][R26.64] ;  /* 0x000000041a167981 */ /* 0x0000e6000c2e1900 */
[C---:B--2---:R-:W-:Y:S02]  /*0700*/  IMAD.WIDE R14, R21.reuse, 0x4, R12 ;  /* 0x00000004150e7825 */ /* 0x044fe400078e020c */
[----:B------:R-:W2:Y:S02]  /*0710*/  LDG.E.EL R24, desc[UR4][R24.64] ;  /* 0x0000000418187981 */ /* 0x000ea4000c2e1900 */
[----:B----4-:R-:W-:-:S02]  /*0720*/  IMAD.WIDE R28, R21, 0x4, R8 ;  /* 0x00000004151c7825 */ /* 0x010fc400078e0208 */
[----:B------:R1:W4:Y:S02]  /*0730*/  LDG.E.EL R21, desc[UR4][R14.64] ;  /* 0x000000040e157981 */ /* 0x000324000c2e1900 */
[----:B0-----:R-:W-:Y:S02]  /*0740*/  IMAD.WIDE R26, R4, 0x4, R10 ;  /* 0x00000004041a7825 */ /* 0x001fe400078e020a */
[----:B------:R-:W4:Y:S02]  /*0750*/  LDG.E.EL R28, desc[UR4][R28.64] ;  /* 0x000000041c1c7981 */ /* 0x000f24000c2e1900 */
[C---:B-1----:R-:W-:Y:S02]  /*0760*/  IMAD.WIDE R14, R23.reuse, 0x4, R8 ;  /* 0x00000004170e7825 */ /* 0x042fe400078e0208 */
[----:B------:R-:W3:Y:S02]  /*0770*/  LDG.E.128 R8, desc[UR4][R26.64] ;  /* 0x000000041a087981 */ /* 0x000ee4000c1e1d00 */
[----:B------:R-:W-:-:S02]  /*0780*/  IMAD.WIDE R12, R23, 0x4, R12 ;  /* 0x00000004170c7825 */ /* 0x000fc400078e020c */
[----:B------:R-:W5:Y:S04]  /*0790*/  LDG.E.EL R25, desc[UR4][R14.64] ;  /* 0x000000040e197981 */ /* 0x000f68000c2e1900 */
[----:B------:R2:W5:Y:S04]  /*07a0*/  LDG.E.EL R23, desc[UR4][R12.64] ;  /* 0x000000040c177981 */ /* 0x000568000c2e1900 */
[----:B------:R-:W2:Y:S01]  /*07b0*/  LDG.E.128 R12, desc[UR4][R26.64+0x800] ;  /* 0x000800041a0c7981 */ /* 0x000ea2000c1e1d00 */
[----:B------:R-:W-:-:S06]  /*07c0*/  FADD R2, R2, 9.9999997473787516356e-06 ;  /* 0x3727c5ac02027421 */ /* 0x000fcc0000000000 */
[----:B------:R-:W0:Y:S02]  /*07d0*/  MUFU.SQRT R2, R2 ;  /* 0x0000000200027308 */ /* 0x000e240000002000 */
[C---:B0-----:R-:W-:Y:S02]  /*07e0*/  FSETP.GT.AND P0, PT, R2.reuse, 8.50705917302346158658e+37, PT ;  /* 0x7e8000000200780b */ /* 0x041fe40003f04000 */
[----:B------:R-:W-:-:S11]  /*07f0*/  FSETP.GEU.AND P1, PT, R2, 1.175494350822287508e-38, PT ;  /* 0x008000000200780b */ /* 0x000fd60003f2e000 */
[----:B------:R-:W-:-:S04]  /*0800*/  @P0 FMUL R2, R2, 0.25 ;  /* 0x3e80000002020820 */ /* 0x000fc80000400000 */
[----:B------:R-:W-:-:S06]  /*0810*/  @!P1 FMUL R2, R2, 16777216 ;  /* 0x4b80000002029820 */ /* 0x000fcc0000400000 */
[----:B------:R-:W0:Y:S01]  /*0820*/  MUFU.RCP R2, R2 ;  /* 0x0000000200027308 */ /* 0x000e220000001000 */
[----:B------:R-:W-:-:S05]  /*0830*/  FSEL R5, R5, 1, P0 ;  /* 0x3f80000005057808 */ /* 0x000fca0000000000 */
[----:B------:R-:W-:-:S04]  /*0840*/  @!P1 FMUL R5, R5, 16777216 ;  /* 0x4b80000005059820 */ /* 0x000fc80000400000 */
[----:B0-----:R-:W-:Y:S01]  /*0850*/  FMUL R5, R2, R5 ;  /* 0x0000000502057220 */ /* 0x001fe20000400000 */
[--C-:B---3--:R-:W-:Y:S01]  /*0860*/  FADD R10, R10, -R22.reuse ;  /* 0x800000160a0a7221 */ /* 0x108fe20000000000 */
[--C-:B------:R-:W-:Y:S01]  /*0870*/  FADD R8, R8, -R22.reuse ;  /* 0x8000001608087221 */ /* 0x100fe20000000000 */
[--C-:B------:R-:W-:Y:S01]  /*0880*/  FADD R9, R9, -R22.reuse ;  /* 0x8000001609097221 */ /* 0x100fe20000000000 */
[----:B------:R-:W-:Y:S01]  /*0890*/  FADD R22, R11, -R22 ;  /* 0x800000160b167221 */ /* 0x000fe20000000000 */
[C---:B------:R-:W-:Y:S02]  /*08a0*/  FMUL R11, R19.reuse, R10 ;  /* 0x0000000a130b7220 */ /* 0x040fe40000400000 */
[----:B------:R-:W-:Y:S02]  /*08b0*/  FMUL R9, R19, R9 ;  /* 0x0000000913097220 */ /* 0x000fe40000400000 */
[C-C-:B----4-:R-:W-:Y:S02]  /*08c0*/  FFMA R10, R21.reuse, R11, R28.reuse ;  /* 0x0000000b150a7223 */ /* 0x150fe4000000001c */
[----:B------:R-:W-:-:S03]  /*08d0*/  FFMA R9, R21, R9, R28 ;  /* 0x0000000915097223 */ /* 0x000fc6000000001c */
[----:B------:R-:W-:Y:S01]  /*08e0*/  FSETP.GEU.AND P4, PT, R3, -R10, PT ;  /* 0x8000000a0300720b */ /* 0x000fe20003f8e000 */
[----:B------:R-:W-:Y:S02]  /*08f0*/  FADD R10, R10, R3 ;  /* 0x000000030a0a7221 */ /* 0x000fe40000000000 */
[----:B------:R-:W0:Y:S01]  /*0900*/  LDC.64 R2, c[0x0][0x210] ;  /* 0x00008400ff027b82 */ /* 0x000e220000000a00 */
[C---:B------:R-:W-:Y:S01]  /*0910*/  FMUL R8, R19.reuse, R8 ;  /* 0x0000000813087220 */ /* 0x040fe20000400000 */
[----:B------:R-:W-:Y:S01]  /*0920*/  FSETP.GEU.AND P5, PT, R0, -R9, PT ;  /* 0x800000090000720b */ /* 0x000fe20003fae000 */
[----:B------:R-:W-:Y:S01]  /*0930*/  FMUL R19, R19, R22 ;  /* 0x0000001613137220 */ /* 0x000fe20000400000 */
[----:B------:R-:W-:Y:S01]  /*0940*/  FADD R9, R9, R0 ;  /* 0x0000000009097221 */ /* 0x000fe20000000000 */
[--C-:B--2---:R-:W-:Y:S01]  /*0950*/  FADD R12, R12, -R24.reuse ;  /* 0x800000180c0c7221 */ /* 0x104fe20000000000 */
[--C-:B------:R-:W-:Y:S01]  /*0960*/  FADD R22, R15, -R24.reuse ;  /* 0x800000180f167221 */ /* 0x100fe20000000000 */
[----:B------:R-:W-:Y:S01]  /*0970*/  FADD R0, R13, -R24 ;  /* 0x800000180d007221 */ /* 0x000fe20000000000 */
[----:B------:R-:W-:Y:S01]  /*0980*/  FFMA R8, R21, R8, R28 ;  /* 0x0000000815087223 */ /* 0x000fe2000000001c */
[----:B------:R-:W-:Y:S01]  /*0990*/  FADD R14, R14, -R24 ;  /* 0x800000180e0e7221 */ /* 0x000fe20000000000 */
[C---:B------:R-:W-:Y:S01]  /*09a0*/  FMUL R12, R5.reuse, R12 ;  /* 0x0000000c050c7220 */ /* 0x040fe20000400000 */
[C---:B------:R-:W-:Y:S01]  /*09b0*/  FMUL R22, R5.reuse, R22 ;  /* 0x0000001605167220 */ /* 0x040fe20000400000 */
[C---:B------:R-:W-:Y:S01]  /*09c0*/  FMUL R0, R5.reuse, R0 ;  /* 0x0000000005007220 */ /* 0x040fe20000400000 */
[----:B------:R-:W-:Y:S01]  /*09d0*/  FMUL R14, R5, R14 ;  /* 0x0000000e050e7220 */ /* 0x000fe20000400000 */
[----:B------:R-:W-:Y:S01]  /*09e0*/  FSETP.GEU.AND P6, PT, R7, -R8, PT ;  /* 0x800000080700720b */ /* 0x000fe20003fce000 */
[----:B------:R-:W-:Y:S01]  /*09f0*/  FADD R8, R8, R7 ;  /* 0x0000000708087221 */ /* 0x000fe20000000000 */
[C-C-:B-----5:R-:W-:Y:S01]  /*0a00*/  FFMA R7, R23.reuse, R22, R25.reuse ;  /* 0x0000001617077223 */ /* 0x160fe20000000019 */
[C-C-:B------:R-:W-:Y:S01]  /*0a10*/  FFMA R5, R23.reuse, R12, R25.reuse ;  /* 0x0000000c17057223 */ /* 0x140fe20000000019 */
[C-C-:B------:R-:W-:Y:S01]  /*0a20*/  FFMA R0, R23.reuse, R0, R25.reuse ;  /* 0x0000000017007223 */ /* 0x140fe20000000019 */
[----:B------:R-:W-:Y:S01]  /*0a30*/  FFMA R23, R23, R14, R25 ;  /* 0x0000000e17177223 */ /* 0x000fe20000000019 */
[----:B------:R-:W-:Y:S01]  /*0a40*/  FFMA R21, R21, R19, R28 ;  /* 0x0000001315157223 */ /* 0x000fe2000000001c */
[----:B------:R-:W-:-:S02]  /*0a50*/  FSEL R8, R8, RZ, P6 ;  /* 0x000000ff08087208 */ /* 0x000fc40003000000 */
[----:B------:R-:W-:Y:S01]  /*0a60*/  FSETP.GEU.AND P1, PT, R16, -R5, PT ;  /* 0x800000051000720b */ /* 0x000fe20003f2e000 */
[----:B------:R-:W-:Y:S01]  /*0a70*/  FADD R5, R5, R16 ;  /* 0x0000001005057221 */ /* 0x000fe20000000000 */
[----:B------:R-:W-:Y:S01]  /*0a80*/  FSETP.GEU.AND P2, PT, R20, -R7, PT ;  /* 0x800000071400720b */ /* 0x000fe20003f4e000 */
[----:B------:R-:W-:Y:S01]  /*0a90*/  FADD R11, R21, R6 ;  /* 0x00000006150b7221 */ /* 0x000fe20000000000 */
[----:B------:R-:W-:Y:S01]  /*0aa0*/  FSETP.GEU.AND P0, PT, R17, -R0, PT ;  /* 0x800000001100720b */ /* 0x000fe20003f0e000 */
[----:B------:R-:W-:Y:S01]  /*0ab0*/  FADD R7, R7, R20 ;  /* 0x0000001407077221 */ /* 0x000fe20000000000 */
[----:B------:R-:W-:Y:S01]  /*0ac0*/  FSETP.GEU.AND P6, PT, R18, -R23, PT ;  /* 0x800000171200720b */ /* 0x000fe20003fce000 */
[----:B------:R-:W-:Y:S01]  /*0ad0*/  FADD R0, R0, R17 ;  /* 0x0000001100007221 */ /* 0x000fe20000000000 */
[----:B------:R-:W-:Y:S01]  /*0ae0*/  FADD R18, R23, R18 ;  /* 0x0000001217127221 */ /* 0x000fe20000000000 */
[----:B------:R-:W-:Y:S01]  /*0af0*/  FSETP.GEU.AND P3, PT, R6, -R21, PT ;  /* 0x800000150600720b */ /* 0x000fe20003f6e000 */
[----:B0-----:R-:W-:Y:S01]  /*0b00*/  IMAD.WIDE R2, R4, 0x4, R2 ;  /* 0x0000000404027825 */ /* 0x001fe200078e0202 */
[----:B------:R-:W-:-:S02]  /*0b10*/  FSEL R4, R5, RZ, P1 ;  /* 0x000000ff05047208 */ /* 0x000fc40000800000 */
[----:B------:R-:W-:Y:S02]  /*0b20*/  FSEL R9, R9, RZ, P5 ;  /* 0x000000ff09097208 */ /* 0x000fe40002800000 */
[----:B------:R-:W-:Y:S02]  /*0b30*/  FSEL R10, R10, RZ, P4 ;  /* 0x000000ff0a0a7208 */ /* 0x000fe40002000000 */
[----:B------:R-:W-:Y:S02]  /*0b40*/  FSEL R11, R11, RZ, P3 ;  /* 0x000000ff0b0b7208 */ /* 0x000fe40001800000 */
[----:B------:R-:W-:Y:S02]  /*0b50*/  FSEL R7, R7, RZ, P2 ;  /* 0x000000ff07077208 */ /* 0x000fe40001000000 */
[----:B------:R-:W-:Y:S02]  /*0b60*/  FSEL R5, R0, RZ, P0 ;  /* 0x000000ff00057208 */ /* 0x000fe40000000000 */
[----:B------:R-:W-:Y:S01]  /*0b70*/  FSEL R6, R18, RZ, P6 ;  /* 0x000000ff12067208 */ /* 0x000fe20003000000 */
[----:B------:R-:W-:Y:S04]  /*0b80*/  STG.E.128 desc[UR4][R2.64], R8 ;  /* 0x0000000802007986 */ /* 0x000fe8000c101d04 */
[----:B------:R-:W-:Y:S01]  /*0b90*/  STG.E.128 desc[UR4][R2.64+0x800], R4 ;  /* 0x0008000402007986 */ /* 0x000fe2000c101d04 */
[----:B------:R-:W-:Y:S05]  /*0ba0*/  EXIT ;  /* 0x000000000000794d */ /* 0x000fea0003800000 */
.L_x_0:
[----:B------:R-:W-:-:S00]  /*0bb0*/  BRA `(.L_x_0) ;  /* 0xfffffffc00fc7947 */ /* 0x000fc0000383ffff */
[----:B------:R-:W-:-:S00]  /*0bc0*/  NOP ;  /* 0x0000000000007918 */ /* 0x000fc00000000000 */
        /* <DEDUP_REMOVED lines=11> */
.L_x_1:


//--------------------- .nv.global.init           --------------------------
	.section	.nv.global.init,"aw",@progbits
.nv.global.init:
	.type		_$_str,@object
	.size		_$_str,(_$_str_$_2 - _$_str)
_$_str:
        /*0000*/ 	.byte	0x5f, 0x5f, 0x43, 0x55, 0x44, 0x41, 0x5f, 0x46, 0x54, 0x5a, 0x00
	.type		_$_str_$_2,@object
	.size		_$_str_$_2,(.L_1 - _$_str_$_2)
_$_str_$_2:
        /*000b*/ 	.byte	0x5f, 0x5f, 0x43, 0x55, 0x44, 0x41, 0x5f, 0x50, 0x52, 0x45, 0x43, 0x5f, 0x53, 0x51, 0x52, 0x54
        /*001b*/ 	.byte	0x00
.L_1:


//--------------------- .nv.constant0.triton_poi_fused__native_batch_norm_legit_no_training_add_relu_7 --------------------------
	.section	.nv.constant0.triton_poi_fused__native_batch_norm_legit_no_training_add_relu_7,"a",@progbits
	.sectionflags	@""
	.align	4
.nv.constant0.triton_poi_fused__native_batch_norm_legit_no_training_add_relu_7:
	.zero		620
